//
// Generated by NVIDIA NVVM Compiler
//
// Compiler Build ID: CL-36424714
// Cuda compilation tools, release 13.0, V13.0.88
// Based on NVVM 20.0.0
//

.version 9.0
.target sm_100
.address_size 64

	// .globl	boundCalc

.visible .entry boundCalc(
	.param .u64 .ptr .align 1 boundCalc_param_0,
	.param .u64 .ptr .align 1 boundCalc_param_1,
	.param .u64 .ptr .align 1 boundCalc_param_2,
	.param .u32 boundCalc_param_3
)
{
	.reg .pred 	%p<2>;
	.reg .b32 	%r<6>;
	.reg .b32 	%f<4>;
	.reg .b64 	%rd<11>;

	ld.param.u64 	%rd1, [boundCalc_param_0];
	ld.param.u64 	%rd2, [boundCalc_param_1];
	ld.param.u64 	%rd3, [boundCalc_param_2];
	ld.param.u32 	%r2, [boundCalc_param_3];
	mov.u32 	%r3, %ntid.x;
	mov.u32 	%r4, %ctaid.x;
	mov.u32 	%r5, %tid.x;
	mad.lo.s32 	%r1, %r3, %r4, %r5;
	setp.ge.s32 	%p1, %r1, %r2;
	@%p1 bra 	$L__BB0_2;
	cvta.to.global.u64 	%rd4, %rd1;
	cvta.to.global.u64 	%rd5, %rd2;
	cvta.to.global.u64 	%rd6, %rd3;
	mul.wide.s32 	%rd7, %r1, 4;
	add.s64 	%rd8, %rd4, %rd7;
	ld.global.f32 	%f1, [%rd8];
	add.s64 	%rd9, %rd5, %rd7;
	ld.global.f32 	%f2, [%rd9];
	add.f32 	%f3, %f1, %f2;
	add.s64 	%rd10, %rd6, %rd7;
	st.global.f32 	[%rd10], %f3;
$L__BB0_2:
	ret;

}


// ===== COMPILED SASS (sm_100) =====

	.target	sm_100

	.elftype	@"ET_EXEC"


//--------------------- .note.nv.tkinfo           --------------------------
	.section	.note.nv.tkinfo,"",@"SHT_NOTE"
	.sectionflags	@"SHF_NOTE_NV_TKINFO"
	.tkinfo
        /*0018*/ 	.word	0x00000002
        /*0030*/ 	.string	""
        /*0030*/ 	.string	"ptxas"
        /*0030*/ 	.string	"Cuda compilation tools, release 13.0, V13.0.88"
        /*0030*/ 	.string	"Build cuda_13.0.r13.0/compiler.36424714_0"
        /*0030*/ 	.string	"-arch sm_100 -m 64 "



//--------------------- .note.nv.cuinfo           --------------------------
	.section	.note.nv.cuinfo,"",@"SHT_NOTE"
	.sectionflags	@"SHF_NOTE_NV_CUINFO"
        /*0018*/ 	.short	0x0002
        /*001a*/ 	.short	0x0064
        /*001c*/ 	.short	0x0082
	.zero		2


//--------------------- .nv.info                  --------------------------
	.section	.nv.info,"",@"SHT_CUDA_INFO"
	.align	4


	//----- nvinfo : EIATTR_REGCOUNT
	.align		4
        /*0000*/ 	.byte	0x04, 0x2f
        /*0002*/ 	.short	(.L_1 - .L_0)
	.align		4
.L_0:
        /*0004*/ 	.word	index@(boundCalc)
        /*0008*/ 	.word	0x0000000c


	//----- nvinfo : EIATTR_FRAME_SIZE
	.align		4
.L_1:
        /*000c*/ 	.byte	0x04, 0x11
        /*000e*/ 	.short	(.L_3 - .L_2)
	.align		4
.L_2:
        /*0010*/ 	.word	index@(boundCalc)
        /*0014*/ 	.word	0x00000000


	//----- nvinfo : EIATTR_MIN_STACK_SIZE
	.align		4
.L_3:
        /*0018*/ 	.byte	0x04, 0x12
        /*001a*/ 	.short	(.L_5 - .L_4)
	.align		4
.L_4:
        /*001c*/ 	.word	index@(boundCalc)
        /*0020*/ 	.word	0x00000000
.L_5:


//--------------------- .nv.compat                --------------------------
	.section	.nv.compat,"",@"SHT_CUDA_COMPAT_INFO"
	.align	4
        /*0000*/ 	.byte	0x02, 0x09, 0x00, 0x00, 0x02, 0x02, 0x01, 0x00, 0x02, 0x05, 0x05, 0x00, 0x03, 0x07, 0x01, 0x01
        /*0010*/ 	.byte	0x02, 0x03, 0x00, 0x00, 0x02, 0x06, 0x01, 0x00, 0x04, 0x0b, 0x08, 0x00, 0x09, 0x00, 0x00, 0x00
        /*0020*/ 	.byte	0x00, 0x00, 0x00, 0x00


//--------------------- .nv.info.boundCalc        --------------------------
	.section	.nv.info.boundCalc,"",@"SHT_CUDA_INFO"
	.sectionflags	@""
	.align	4


	//----- nvinfo : EIATTR_CUDA_API_VERSION
	.align		4
        /*0000*/ 	.byte	0x04, 0x37
        /*0002*/ 	.short	(.L_7 - .L_6)
.L_6:
        /*0004*/ 	.word	0x00000082


	//----- nvinfo : EIATTR_KPARAM_INFO
	.align		4
.L_7:
        /*0008*/ 	.byte	0x04, 0x17
        /*000a*/ 	.short	(.L_9 - .L_8)
.L_8:
        /*000c*/ 	.word	0x00000000
        /*0010*/ 	.short	0x0003
        /*0012*/ 	.short	0x0018
        /*0014*/ 	.byte	0x00, 0xf0, 0x11, 0x00


	//----- nvinfo : EIATTR_KPARAM_INFO
	.align		4
.L_9:
        /*0018*/ 	.byte	0x04, 0x17
        /*001a*/ 	.short	(.L_11 - .L_10)
.L_10:
        /*001c*/ 	.word	0x00000000
        /*0020*/ 	.short	0x0002
        /*0022*/ 	.short	0x0010
        /*0024*/ 	.byte	0x00, 0xf5, 0x21, 0x00


	//----- nvinfo : EIATTR_KPARAM_INFO
	.align		4
.L_11:
        /*0028*/ 	.byte	0x04, 0x17
        /*002a*/ 	.short	(.L_13 - .L_12)
.L_12:
        /*002c*/ 	.word	0x00000000
        /*0030*/ 	.short	0x0001
        /*0032*/ 	.short	0x0008
        /*0034*/ 	.byte	0x00, 0xf5, 0x21, 0x00


	//----- nvinfo : EIATTR_KPARAM_INFO
	.align		4
.L_13:
        /*0038*/ 	.byte	0x04, 0x17
        /*003a*/ 	.short	(.L_15 - .L_14)
.L_14:
        /*003c*/ 	.word	0x00000000
        /*0040*/ 	.short	0x0000
        /*0042*/ 	.short	0x0000
        /*0044*/ 	.byte	0x00, 0xf5, 0x21, 0x00


	//----- nvinfo : EIATTR_SPARSE_MMA_MASK
	.align		4
.L_15:
        /*0048*/ 	.byte	0x03, 0x50
        /*004a*/ 	.short	0x0000


	//----- nvinfo : EIATTR_MAXREG_COUNT
	.align		4
        /*004c*/ 	.byte	0x03, 0x1b
        /*004e*/ 	.short	0x00ff


	//----- nvinfo : EIATTR_MERCURY_ISA_VERSION
	.align		4
        /*0050*/ 	.byte	0x03, 0x5f
        /*0052*/ 	.short	0x0101


	//----- nvinfo : EIATTR_VRC_CTA_INIT_COUNT
	.align		4
        /*0054*/ 	.byte	0x02, 0x4a
	.zero		1
	.zero		1


	//----- nvinfo : EIATTR_EXIT_INSTR_OFFSETS
	.align		4
        /*0058*/ 	.byte	0x04, 0x1c
        /*005a*/ 	.short	(.L_17 - .L_16)


	//   ....[0]....
.L_16:
        /*005c*/ 	.word	0x00000070


	//   ....[1]....
        /*0060*/ 	.word	0x00000130


	//----- nvinfo : EIATTR_CBANK_PARAM_SIZE
	.align		4
.L_17:
        /*0064*/ 	.byte	0x03, 0x19
        /*0066*/ 	.short	0x001c


	//----- nvinfo : EIATTR_PARAM_CBANK
	.align		4
        /*0068*/ 	.byte	0x04, 0x0a
        /*006a*/ 	.short	(.L_19 - .L_18)
	.align		4
.L_18:
        /*006c*/ 	.word	index@(.nv.constant0.boundCalc)
        /*0070*/ 	.short	0x0380
        /*0072*/ 	.short	0x001c


	//----- nvinfo : EIATTR_SW_WAR
	.align		4
.L_19:
        /*0074*/ 	.byte	0x04, 0x36
        /*0076*/ 	.short	(.L_21 - .L_20)
.L_20:
        /*0078*/ 	.word	0x00000008
.L_21:


//--------------------- .nv.callgraph             --------------------------
	.section	.nv.callgraph,"",@"SHT_CUDA_CALLGRAPH"
	.align	4
	.sectionentsize	8
	.align		4
        /*0000*/ 	.word	0x00000000
	.align		4
        /*0004*/ 	.word	0xffffffff
	.align		4
        /*0008*/ 	.word	0x00000000
	.align		4
        /*000c*/ 	.word	0xfffffffe
	.align		4
        /*0010*/ 	.word	0x00000000
	.align		4
        /*0014*/ 	.word	0xfffffffd
	.align		4
        /*0018*/ 	.word	0x00000000
	.align		4
        /*001c*/ 	.word	0xfffffffc


//--------------------- .text.boundCalc           --------------------------
	.section	.text.boundCalc,"ax",@progbits
	.align	128
        .global         boundCalc
        .type           boundCalc,@function
        .size           boundCalc,(.L_x_1 - boundCalc)
        .other          boundCalc,@"STO_CUDA_ENTRY STV_DEFAULT"
boundCalc:
.text.boundCalc:
[----:B------:R-:W-:Y:S01]  /*0000*/  LDC R1, c[0x0][0x37c] ;  /* 0x0000df00ff017b82 */ /* 0x000fe20000000800 */
[----:B------:R-:W0:Y:S01]  /*0010*/  S2R R9, SR_CTAID.X ;  /* 0x0000000000097919 */ /* 0x000e220000002500 */
[----:B------:R-:W0:Y:S01]  /*0020*/  LDCU UR4, c[0x0][0x360] ;  /* 0x00006c00ff0477ac */ /* 0x000e220008000800 */
[----:B------:R-:W0:Y:S01]  /*0030*/  S2R R0, SR_TID.X ;  /* 0x0000000000007919 */ /* 0x000e220000002100 */
[----:B------:R-:W1:Y:S01]  /*0040*/  LDCU UR5, c[0x0][0x398] ;  /* 0x00007300ff0577ac */ /* 0x000e620008000800 */
[----:B0-----:R-:W-:-:S05]  /*0050*/  IMAD R9, R9, UR4, R0 ;  /* 0x0000000409097c24 */ /* 0x001fca000f8e0200 */
[----:B-1----:R-:W-:-:S13]  /*0060*/  ISETP.GE.AND P0, PT, R9, UR5, PT ;  /* 0x0000000509007c0c */ /* 0x002fda000bf06270 */
[----:B------:R-:W-:Y:S05]  /*0070*/  @P0 EXIT ;  /* 0x000000000000094d */ /* 0x000fea0003800000 */
[----:B------:R-:W0:Y:S01]  /*0080*/  LDC.64 R2, c[0x0][0x380] ;  /* 0x0000e000ff027b82 */ /* 0x000e220000000a00 */
[----:B------:R-:W1:Y:S07]  /*0090*/  LDCU.64 UR4, c[0x0][0x358] ;  /* 0x00006b00ff0477ac */ /* 0x000e6e0008000a00 */
[----:B------:R-:W2:Y:S08]  /*00a0*/  LDC.64 R4, c[0x0][0x388] ;  /* 0x0000e200ff047b82 */ /* 0x000eb00000000a00 */
[----:B------:R-:W3:Y:S01]  /*00b0*/  LDC.64 R6, c[0x0][0x390] ;  /* 0x0000e400ff067b82 */ /* 0x000ee20000000a00 */
[----:B0-----:R-:W-:-:S06]  /*00c0*/  IMAD.WIDE R2, R9, 0x4, R2 ;  /* 0x0000000409027825 */ /* 0x001fcc00078e0202 */
[----:B-1----:R-:W4:Y:S01]  /*00d0*/  LDG.E R2, desc[UR4][R2.64] ;  /* 0x0000000402027981 */ /* 0x002f22000c1e1900 */
[----:B--2---:R-:W-:-:S06]  /*00e0*/  IMAD.WIDE R4, R9, 0x4, R4 ;  /* 0x0000000409047825 */ /* 0x004fcc00078e0204 */
[----:B------:R-:W4:Y:S01]  /*00f0*/  LDG.E R5, desc[UR4][R4.64] ;  /* 0x0000000404057981 */ /* 0x000f22000c1e1900 */
[----:B---3--:R-:W-:-:S04]  /*0100*/  IMAD.WIDE R6, R9, 0x4, R6 ;  /* 0x0000000409067825 */ /* 0x008fc800078e0206 */
[----:B----4-:R-:W-:-:S05]  /*0110*/  FADD R9, R2, R5 ;  /* 0x0000000502097221 */ /* 0x010fca0000000000 */
[----:B------:R-:W-:Y:S01]  /*0120*/  STG.E desc[UR4][R6.64], R9 ;  /* 0x0000000906007986 */ /* 0x000fe2000c101904 */
[----:B------:R-:W-:Y:S05]  /*0130*/  EXIT ;  /* 0x000000000000794d */ /* 0x000fea0003800000 */
.L_x_0:
[----:B------:R-:W-:-:S00]  /*0140*/  BRA `(.L_x_0) ;  /* 0xfffffffc00fc7947 */ /* 0x000fc0000383ffff */
[----:B------:R-:W-:-:S00]  /*0150*/  NOP ;  /* 0x0000000000007918 */ /* 0x000fc00000000000 */
        /* <DEDUP_REMOVED lines=10> */
.L_x_1:


//--------------------- .nv.shared.reserved.0     --------------------------
	.section	.nv.shared.reserved.0,"aw",@nobits
	.weak		__nv_reservedSMEM_offset_0_alias
	.size		__nv_reservedSMEM_offset_0_alias, 0, 64
	.other		__nv_reservedSMEM_offset_0_alias,@"STO_CUDA_RESERVED_SHARED STV_DEFAULT"
__nv_reservedSMEM_offset_0_alias:
	.zero		0
	.zero		64


//--------------------- .nv.constant0.boundCalc   --------------------------
	.section	.nv.constant0.boundCalc,"a",@progbits
	.sectionflags	@""
	.align	4
.nv.constant0.boundCalc:
	.zero		924


//--------------------- SYMBOLS --------------------------

	.type		.nv.reservedSmem.offset0,@object
	.size		.nv.reservedSmem.offset0,0x4
